	.headerflags	@"EF_CUDA_TEXMODE_UNIFIED EF_CUDA_64BIT_ADDRESS EF_CUDA_SM86 EF_CUDA_VIRTUAL_SM(EF_CUDA_SM86)"
	.elftype	@"ET_EXEC"


//--------------------- .nv.info                  --------------------------
	.section	.nv.info,"",@"SHT_CUDA_INFO"
	.align	4


	//----- nvinfo : EIATTR_REGCOUNT
	.align		4
        /*0000*/ 	.byte	0x04, 0x2f
        /*0002*/ 	.short	(.L_1 - .L_0)
	.align		4
.L_0:
        /*0004*/ 	.word	index@(triton_bmm)
        /*0008*/ 	.word	0x00000040


	//----- nvinfo : EIATTR_MIN_STACK_SIZE
	.align		4
.L_1:
        /*000c*/ 	.byte	0x04, 0x12
        /*000e*/ 	.short	(.L_3 - .L_2)
	.align		4
.L_2:
        /*0010*/ 	.word	index@(triton_bmm)
        /*0014*/ 	.word	0x00000000


	//----- nvinfo : EIATTR_FRAME_SIZE
	.align		4
.L_3:
        /*0018*/ 	.byte	0x04, 0x11
        /*001a*/ 	.short	(.L_5 - .L_4)
	.align		4
.L_4:
        /*001c*/ 	.word	index@(triton_bmm)
        /*0020*/ 	.word	0x00000000


	//----- nvinfo : EIATTR_MIN_STACK_SIZE
	.align		4
.L_5:
        /*0024*/ 	.byte	0x04, 0x12
        /*0026*/ 	.short	(.L_7 - .L_6)
	.align		4
.L_6:
        /*0028*/ 	.word	index@(triton_bmm)
        /*002c*/ 	.word	0x00000000
.L_7:


//--------------------- .nv.info.triton_bmm       --------------------------
	.section	.nv.info.triton_bmm,"",@"SHT_CUDA_INFO"
	.sectionflags	@""
	.align	4


	//----- nvinfo : EIATTR_CUDA_API_VERSION
	.align		4
        /*0000*/ 	.byte	0x04, 0x37
        /*0002*/ 	.short	(.L_9 - .L_8)
.L_8:
        /*0004*/ 	.word	0x0000007c


	//----- nvinfo : EIATTR_SW2861232_WAR
	.align		4
.L_9:
        /*0008*/ 	.byte	0x01, 0x35
	.zero		2


	//----- nvinfo : EIATTR_PARAM_CBANK
	.align		4
        /*000c*/ 	.byte	0x04, 0x0a
        /*000e*/ 	.short	(.L_11 - .L_10)
	.align		4
.L_10:
        /*0010*/ 	.word	index@(.nv.constant0.triton_bmm)
        /*0014*/ 	.short	0x0160
        /*0016*/ 	.short	0x0020


	//----- nvinfo : EIATTR_CBANK_PARAM_SIZE
	.align		4
.L_11:
        /*0018*/ 	.byte	0x03, 0x19
        /*001a*/ 	.short	0x0020


	//----- nvinfo : EIATTR_KPARAM_INFO
	.align		4
        /*001c*/ 	.byte	0x04, 0x17
        /*001e*/ 	.short	(.L_13 - .L_12)
.L_12:
        /*0020*/ 	.word	0x00000000
        /*0024*/ 	.short	0x0003
        /*0026*/ 	.short	0x0018
        /*0028*/ 	.byte	0x00, 0xf4, 0x21, 0x00


	//----- nvinfo : EIATTR_KPARAM_INFO
	.align		4
.L_13:
        /*002c*/ 	.byte	0x04, 0x17
        /*002e*/ 	.short	(.L_15 - .L_14)
.L_14:
        /*0030*/ 	.word	0x00000000
        /*0034*/ 	.short	0x0002
        /*0036*/ 	.short	0x0010
        /*0038*/ 	.byte	0x00, 0xf4, 0x21, 0x00


	//----- nvinfo : EIATTR_KPARAM_INFO
	.align		4
.L_15:
        /*003c*/ 	.byte	0x04, 0x17
        /*003e*/ 	.short	(.L_17 - .L_16)
.L_16:
        /*0040*/ 	.word	0x00000000
        /*0044*/ 	.short	0x0001
        /*0046*/ 	.short	0x0008
        /*0048*/ 	.byte	0x00, 0xf4, 0x21, 0x00


	//----- nvinfo : EIATTR_KPARAM_INFO
	.align		4
.L_17:
        /*004c*/ 	.byte	0x04, 0x17
        /*004e*/ 	.short	(.L_19 - .L_18)
.L_18:
        /*0050*/ 	.word	0x00000000
        /*0054*/ 	.short	0x0000
        /*0056*/ 	.short	0x0000
        /*0058*/ 	.byte	0x00, 0xf4, 0x21, 0x00


	//----- nvinfo : EIATTR_MAXREG_COUNT
	.align		4
.L_19:
        /*005c*/ 	.byte	0x03, 0x1b
        /*005e*/ 	.short	0x00ff


	//----- nvinfo : EIATTR_EXIT_INSTR_OFFSETS
	.align		4
        /*0060*/ 	.byte	0x04, 0x1c
        /*0062*/ 	.short	(.L_21 - .L_20)


	//   ....[0]....
.L_20:
        /*0064*/ 	.word	0x00000d20


	//   ....[1]....
        /*0068*/ 	.word	0x00000d70


	//----- nvinfo : EIATTR_REQNTID
	.align		4
.L_21:
        /*006c*/ 	.byte	0x04, 0x10
        /*006e*/ 	.short	(.L_23 - .L_22)
.L_22:
        /*0070*/ 	.word	0x00000040
        /*0074*/ 	.word	0x00000001
        /*0078*/ 	.word	0x00000001
.L_23:


//--------------------- .nv.callgraph             --------------------------
	.section	.nv.callgraph,"",@"SHT_CUDA_CALLGRAPH"
	.align	4
	.sectionentsize	8
	.align		4
        /*0000*/ 	.word	0x00000000
	.align		4
        /*0004*/ 	.word	0xffffffff
	.align		4
        /*0008*/ 	.word	0x00000000
	.align		4
        /*000c*/ 	.word	0xfffffffe
	.align		4
        /*0010*/ 	.word	0x00000000
	.align		4
        /*0014*/ 	.word	0xfffffffd
	.align		4
        /*0018*/ 	.word	0x00000000
	.align		4
        /*001c*/ 	.word	0xfffffffc


//--------------------- .nv.rel.action            --------------------------
	.section	.nv.rel.action,"",@"SHT_CUDA_RELOCINFO"
	.align	8
	.sectionentsize	8
        /*0000*/ 	.byte	0x73, 0x00, 0x00, 0x00, 0x00, 0x00, 0x00, 0x00, 0x00, 0x00, 0x00, 0x11, 0x25, 0x00, 0x05, 0x36


//--------------------- .nv.constant0.triton_bmm  --------------------------
	.section	.nv.constant0.triton_bmm,"a",@progbits
	.sectionflags	@""
	.align	4
.nv.constant0.triton_bmm:
	.zero		384


//--------------------- .text.triton_bmm          --------------------------
	.section	.text.triton_bmm,"ax",@progbits
	.sectionflags	@"SHF_BARRIERS=1"
	.sectioninfo	@"SHI_REGISTERS=64"
	.align	128
        .global         triton_bmm
        .type           triton_bmm,@function
        .size           triton_bmm,(.L_x_1 - triton_bmm)
        .other          triton_bmm,@"STO_CUDA_ENTRY STV_DEFAULT"
triton_bmm:
.text.triton_bmm:
[----:B------:R-:W-:Y:S02]  /*0000*/  IMAD.MOV.U32 R1, RZ, RZ, c[0x0][0x28] ;  /* 0x00000a00ff017624 */ /* 0x000fe400078e00ff */
[----:B------:R-:W0:Y:S01]  /*0010*/  S2R R9, SR_CTAID.X ;  /* 0x0000000000097919 */ /* 0x000e220000002500 */
[----:B------:R-:W-:Y:S01]  /*0020*/  IMAD.MOV.U32 R2, RZ, RZ, -0x8 ;  /* 0xfffffff8ff027424 */ /* 0x000fe200078e00ff */
[----:B------:R-:W-:Y:S02]  /*0030*/  ULDC.64 UR4, c[0x0][0x118] ;  /* 0x0000460000047ab9 */ /* 0x000fe40000000a00 */
[----:B------:R-:W1:Y:S01]  /*0040*/  S2R R51, SR_TID.X ;  /* 0x0000000000337919 */ /* 0x000e620000002100 */
[----:B0-----:R-:W-:Y:S02]  /*0050*/  SHF.R.S32.HI R0, RZ, 0x1f, R9 ;  /* 0x0000001fff007819 */ /* 0x001fe40000011409 */
[----:B------:R-:W-:Y:S02]  /*0060*/  ISETP.GE.AND P1, PT, R9, RZ, PT ;  /* 0x000000ff0900720c */ /* 0x000fe40003f26270 */
[----:B------:R-:W-:Y:S02]  /*0070*/  LEA.HI R0, R0, R9, RZ, 0x7 ;  /* 0x0000000900007211 */ /* 0x000fe400078f38ff */
[----:B-1----:R-:W-:-:S02]  /*0080*/  LOP3.LUT R52, R51, 0x10, RZ, 0xc0, !PT ;  /* 0x0000001033347812 */ /* 0x002fc400078ec0ff */
[----:B------:R-:W-:Y:S02]  /*0090*/  SHF.R.S32.HI R5, RZ, 0x7, R0 ;  /* 0x00000007ff057819 */ /* 0x000fe40000011400 */
[----:B------:R-:W-:-:S03]  /*00a0*/  LOP3.LUT R0, R0, 0xffffff80, RZ, 0xc0, !PT ;  /* 0xffffff8000007812 */ /* 0x000fc600078ec0ff */
[----:B------:R-:W-:-:S05]  /*00b0*/  IMAD R2, R5, R2, 0x10 ;  /* 0x0000001005027424 */ /* 0x000fca00078e0202 */
[----:B------:R-:W-:-:S04]  /*00c0*/  IMNMX R4, R2, 0x8, PT ;  /* 0x0000000802047817 */ /* 0x000fc80003800200 */
[----:B------:R-:W-:-:S04]  /*00d0*/  IABS R11, R4 ;  /* 0x00000004000b7213 */ /* 0x000fc80000000000 */
[----:B------:R-:W0:Y:S08]  /*00e0*/  I2F.RP R6, R11 ;  /* 0x0000000b00067306 */ /* 0x000e300000209400 */
[----:B0-----:R-:W0:Y:S02]  /*00f0*/  MUFU.RCP R6, R6 ;  /* 0x0000000600067308 */ /* 0x001e240000001000 */
[----:B0-----:R-:W-:-:S02]  /*0100*/  IADD3 R2, R6, 0xffffffe, RZ ;  /* 0x0ffffffe06027810 */ /* 0x001fc40007ffe0ff */
[----:B------:R-:W-:-:S04]  /*0110*/  IABS R6, R9 ;  /* 0x0000000900067213 */ /* 0x000fc80000000000 */
[----:B------:R0:W1:Y:S02]  /*0120*/  F2I.FTZ.U32.TRUNC.NTZ R3, R2 ;  /* 0x0000000200037305 */ /* 0x000064000021f000 */
[----:B0-----:R-:W-:Y:S02]  /*0130*/  IMAD.MOV.U32 R2, RZ, RZ, RZ ;  /* 0x000000ffff027224 */ /* 0x001fe400078e00ff */
[----:B-1----:R-:W-:-:S04]  /*0140*/  IMAD.MOV R8, RZ, RZ, -R3 ;  /* 0x000000ffff087224 */ /* 0x002fc800078e0a03 */
[----:B------:R-:W-:Y:S01]  /*0150*/  IMAD R7, R8, R11, RZ ;  /* 0x0000000b08077224 */ /* 0x000fe200078e02ff */
[----:B------:R-:W-:-:S03]  /*0160*/  IABS R8, R4 ;  /* 0x0000000400087213 */ /* 0x000fc60000000000 */
[----:B------:R-:W-:-:S04]  /*0170*/  IMAD.HI.U32 R3, R3, R7, R2 ;  /* 0x0000000703037227 */ /* 0x000fc800078e0002 */
[----:B------:R-:W-:Y:S02]  /*0180*/  IMAD.IADD R7, R9, 0x1, -R0 ;  /* 0x0000000109077824 */ /* 0x000fe400078e0a00 */
[----:B------:R-:W-:Y:S02]  /*0190*/  IMAD.MOV R13, RZ, RZ, -R8 ;  /* 0x000000ffff0d7224 */ /* 0x000fe400078e0a08 */
[----:B------:R-:W-:Y:S01]  /*01a0*/  IMAD.HI.U32 R0, R3, R6, RZ ;  /* 0x0000000603007227 */ /* 0x000fe200078e00ff */
[----:B------:R-:W-:Y:S02]  /*01b0*/  IABS R8, R7 ;  /* 0x0000000700087213 */ /* 0x000fe40000000000 */
[----:B------:R-:W-:Y:S01]  /*01c0*/  LOP3.LUT R7, R7, R4, RZ, 0x3c, !PT ;  /* 0x0000000407077212 */ /* 0x000fe200078e3cff */
[----:B------:R-:W-:Y:S01]  /*01d0*/  IMAD R0, R0, R13, R6 ;  /* 0x0000000d00007224 */ /* 0x000fe200078e0206 */
[----:B------:R-:W-:Y:S01]  /*01e0*/  SHF.R.U32.HI R6, RZ, 0x1, R52 ;  /* 0x00000001ff067819 */ /* 0x000fe20000011634 */
[----:B------:R-:W-:-:S03]  /*01f0*/  IMAD.HI.U32 R2, R3, R8, RZ ;  /* 0x0000000803027227 */ /* 0x000fc600078e00ff */
[----:B------:R-:W-:Y:S01]  /*0200*/  ISETP.GT.U32.AND P0, PT, R11, R0, PT ;  /* 0x000000000b00720c */ /* 0x000fe20003f04070 */
[----:B------:R-:W-:-:S05]  /*0210*/  IMAD R3, R2, R13, R8 ;  /* 0x0000000d02037224 */ /* 0x000fca00078e0208 */
[----:B------:R-:W-:-:S07]  /*0220*/  ISETP.GT.U32.AND P3, PT, R11, R3, PT ;  /* 0x000000030b00720c */ /* 0x000fce0003f64070 */
[----:B------:R-:W-:-:S05]  /*0230*/  @!P0 IMAD.IADD R0, R0, 0x1, -R11 ;  /* 0x0000000100008824 */ /* 0x000fca00078e0a0b */
[----:B------:R-:W-:Y:S01]  /*0240*/  ISETP.GT.U32.AND P0, PT, R11, R0, PT ;  /* 0x000000000b00720c */ /* 0x000fe20003f04070 */
[--C-:B------:R-:W-:Y:S01]  /*0250*/  @!P3 IMAD.IADD R3, R3, 0x1, -R11.reuse ;  /* 0x000000010303b824 */ /* 0x100fe200078e0a0b */
[----:B------:R-:W-:Y:S02]  /*0260*/  @!P3 IADD3 R2, R2, 0x1, RZ ;  /* 0x000000010202b810 */ /* 0x000fe40007ffe0ff */
[----:B------:R-:W-:Y:S02]  /*0270*/  ISETP.NE.AND P3, PT, R4, RZ, PT ;  /* 0x000000ff0400720c */ /* 0x000fe40003f65270 */
[----:B------:R-:W-:Y:S02]  /*0280*/  ISETP.GE.U32.AND P2, PT, R3, R11, PT ;  /* 0x0000000b0300720c */ /* 0x000fe40003f46070 */
[----:B------:R-:W-:Y:S02]  /*0290*/  LOP3.LUT R3, RZ, R4, RZ, 0x33, !PT ;  /* 0x00000004ff037212 */ /* 0x000fe400078e33ff */
[----:B------:R-:W0:Y:S03]  /*02a0*/  S2R R4, SR_CTAID.Y ;  /* 0x0000000000047919 */ /* 0x000e260000002600 */
[----:B------:R-:W-:Y:S01]  /*02b0*/  @!P0 IMAD.IADD R0, R0, 0x1, -R11 ;  /* 0x0000000100008824 */ /* 0x000fe200078e0a0b */
[----:B------:R-:W-:-:S02]  /*02c0*/  ISETP.GE.AND P0, PT, R7, RZ, PT ;  /* 0x000000ff0700720c */ /* 0x000fc40003f06270 */
[----:B------:R-:W-:Y:S01]  /*02d0*/  SHF.R.U32.HI R7, RZ, 0x1, R51 ;  /* 0x00000001ff077819 */ /* 0x000fe20000011633 */
[----:B------:R-:W-:Y:S02]  /*02e0*/  @!P1 IMAD.MOV R0, RZ, RZ, -R0 ;  /* 0x000000ffff009224 */ /* 0x000fe400078e0a00 */
[----:B------:R-:W-:Y:S02]  /*02f0*/  @P2 IADD3 R2, R2, 0x1, RZ ;  /* 0x0000000102022810 */ /* 0x000fe40007ffe0ff */
[----:B------:R-:W-:Y:S02]  /*0300*/  LOP3.LUT R7, R6, 0x17, R7, 0xf8, !PT ;  /* 0x0000001706077812 */ /* 0x000fe400078ef807 */
[----:B------:R-:W-:-:S04]  /*0310*/  SEL R0, R3, R0, !P3 ;  /* 0x0000000003007207 */ /* 0x000fc80005800000 */
[----:B------:R-:W-:Y:S02]  /*0320*/  @!P0 IMAD.MOV R2, RZ, RZ, -R2 ;  /* 0x000000ffff028224 */ /* 0x000fe400078e0a02 */
[----:B------:R-:W-:-:S03]  /*0330*/  IMAD R0, R5, 0x8, R0 ;  /* 0x0000000805007824 */ /* 0x000fc600078e0200 */
[----:B------:R-:W-:Y:S01]  /*0340*/  SEL R2, R3, R2, !P3 ;  /* 0x0000000203027207 */ /* 0x000fe20005800000 */
[----:B------:R-:W-:Y:S01]  /*0350*/  IMAD.SHL.U32 R50, R0, 0x20, RZ ;  /* 0x0000002000327824 */ /* 0x000fe200078e00ff */
[----:B------:R-:W-:Y:S01]  /*0360*/  SHF.R.S32.HI R5, RZ, 0x1a, R0 ;  /* 0x0000001aff057819 */ /* 0x000fe20000011400 */
[----:B------:R-:W-:Y:S01]  /*0370*/  IMAD.SHL.U32 R3, R51, 0x8, RZ ;  /* 0x0000000833037824 */ /* 0x000fe200078e00ff */
[----:B------:R-:W-:Y:S01]  /*0380*/  SHF.R.S32.HI R11, RZ, 0x1a, R2 ;  /* 0x0000001aff0b7819 */ /* 0x000fe20000011402 */
[----:B------:R-:W-:Y:S01]  /*0390*/  IMAD.SHL.U32 R2, R2, 0x20, RZ ;  /* 0x0000002002027824 */ /* 0x000fe200078e00ff */
[----:B------:R-:W-:Y:S02]  /*03a0*/  SGXT R5, R5, 0x1 ;  /* 0x000000010505781a */ /* 0x000fe40000000200 */
[----:B------:R-:W-:Y:S02]  /*03b0*/  LOP3.LUT R0, R50, R7, RZ, 0xfc, !PT ;  /* 0x0000000732007212 */ /* 0x000fe400078efcff */
[----:B------:R-:W-:-:S02]  /*03c0*/  SGXT R11, R11, 0x1 ;  /* 0x000000010b0b781a */ /* 0x000fc40000000200 */
[----:B------:R-:W-:Y:S02]  /*03d0*/  LOP3.LUT R8, R2, R7, RZ, 0xfc, !PT ;  /* 0x0000000702087212 */ /* 0x000fe400078efcff */
[----:B------:R-:W-:Y:S02]  /*03e0*/  LEA.HI R9, R5, R0, RZ, 0x9 ;  /* 0x0000000005097211 */ /* 0x000fe400078f48ff */
[----:B------:R-:W-:Y:S02]  /*03f0*/  LEA.HI R11, R11, R8, RZ, 0x9 ;  /* 0x000000080b0b7211 */ /* 0x000fe400078f48ff */
[----:B------:R-:W-:Y:S02]  /*0400*/  LOP3.LUT R5, R3, 0x8, RZ, 0xc0, !PT ;  /* 0x0000000803057812 */ /* 0x000fe400078ec0ff */
[----:B------:R-:W-:Y:S02]  /*0410*/  LOP3.LUT R9, R9, 0xffe00, RZ, 0xc0, !PT ;  /* 0x000ffe0009097812 */ /* 0x000fe400078ec0ff */
[----:B------:R-:W-:Y:S01]  /*0420*/  LOP3.LUT R11, R11, 0xffe00, RZ, 0xc0, !PT ;  /* 0x000ffe000b0b7812 */ /* 0x000fe200078ec0ff */
[----:B0-----:R-:W-:-:S02]  /*0430*/  IMAD R10, R4, 0x40, R5 ;  /* 0x00000040040a7824 */ /* 0x001fc400078e0205 */
[----:B------:R-:W-:Y:S02]  /*0440*/  IMAD.IADD R9, R0, 0x1, -R9 ;  /* 0x0000000100097824 */ /* 0x000fe400078e0a09 */
[----:B------:R-:W-:Y:S02]  /*0450*/  IMAD.IADD R11, R8, 0x1, -R11 ;  /* 0x00000001080b7824 */ /* 0x000fe400078e0a0b */
[----:B------:R-:W-:Y:S02]  /*0460*/  IMAD.MOV.U32 R0, RZ, RZ, 0x2 ;  /* 0x00000002ff007424 */ /* 0x000fe400078e00ff */
[--C-:B------:R-:W-:Y:S02]  /*0470*/  IMAD R9, R9, 0x1000, R10.reuse ;  /* 0x0000100009097824 */ /* 0x100fe400078e020a */
[----:B------:R-:W-:Y:S02]  /*0480*/  IMAD R11, R11, 0x1000, R10 ;  /* 0x000010000b0b7824 */ /* 0x000fe400078e020a */
[----:B------:R-:W-:-:S04]  /*0490*/  IMAD.WIDE R60, R9, R0, c[0x0][0x160] ;  /* 0x00005800093c7625 */ /* 0x000fc800078e0200 */
[----:B------:R-:W-:Y:S02]  /*04a0*/  IMAD.WIDE R40, R11, R0, c[0x0][0x168] ;  /* 0x00005a000b287625 */ /* 0x000fe400078e0200 */
[----:B------:R-:W2:Y:S04]  /*04b0*/  LDG.E.128 R8, [R60.64] ;  /* 0x000000043c087981 */ /* 0x000ea8000c1e1d00 */
[----:B------:R-:W-:Y:S06]  /*04c0*/  BAR.SYNC.DEFER_BLOCKING 0x0 ;  /* 0x0000000000007b1d */ /* 0x000fec0000010000 */
[----:B------:R-:W3:Y:S01]  /*04d0*/  LDG.E.128 R12, [R40.64] ;  /* 0x00000004280c7981 */ /* 0x000ee2000c1e1d00 */
[C---:B------:R-:W-:Y:S01]  /*04e0*/  LOP3.LUT R16, R51.reuse, 0x8, R3, 0x48, !PT ;  /* 0x0000000833107812 */ /* 0x040fe200078e4803 */
[C---:B------:R-:W-:Y:S01]  /*04f0*/  IMAD.SHL.U32 R17, R51.reuse, 0x10, RZ ;  /* 0x0000001033117824 */ /* 0x040fe200078e00ff */
[----:B------:R-:W-:-:S02]  /*0500*/  LOP3.LUT R53, R51, 0x4, RZ, 0xc0, !PT ;  /* 0x0000000433357812 */ /* 0x000fc400078ec0ff */
[--C-:B------:R-:W-:Y:S01]  /*0510*/  SHF.R.U32.HI R5, RZ, 0x2, R51.reuse ;  /* 0x00000002ff057819 */ /* 0x100fe20000011633 */
[----:B------:R-:W-:Y:S01]  /*0520*/  IMAD R58, R7, 0x10, R16 ;  /* 0x00000010073a7824 */ /* 0x000fe200078e0210 */
[----:B------:R-:W-:Y:S01]  /*0530*/  LOP3.LUT R16, R51, 0x7, RZ, 0xc0, !PT ;  /* 0x0000000733107812 */ /* 0x000fe200078ec0ff */
[----:B------:R-:W-:Y:S02]  /*0540*/  IMAD.SHL.U32 R7, R53, 0x2, RZ ;  /* 0x0000000235077824 */ /* 0x000fe400078e00ff */
[----:B------:R-:W-:Y:S01]  /*0550*/  IMAD.SHL.U32 R58, R58, 0x2, RZ ;  /* 0x000000023a3a7824 */ /* 0x000fe200078e00ff */
[----:B------:R-:W-:Y:S02]  /*0560*/  LOP3.LUT R18, R16, 0x10, RZ, 0xfc, !PT ;  /* 0x0000001010127812 */ /* 0x000fe400078efcff */
[C---:B------:R-:W-:Y:S02]  /*0570*/  LOP3.LUT R6, R7.reuse, R6, RZ, 0x3c, !PT ;  /* 0x0000000607067212 */ /* 0x040fe400078e3cff */
[----:B------:R-:W-:-:S02]  /*0580*/  LOP3.LUT R19, R7, 0x8, R51, 0x78, !PT ;  /* 0x0000000807137812 */ /* 0x000fc400078e7833 */
[----:B------:R-:W-:Y:S02]  /*0590*/  LOP3.LUT R16, R5, 0x8, RZ, 0xc0, !PT ;  /* 0x0000000805107812 */ /* 0x000fe400078ec0ff */
[C---:B------:R-:W-:Y:S01]  /*05a0*/  LOP3.LUT R7, R18.reuse, 0x8, R51, 0xf8, !PT ;  /* 0x0000000812077812 */ /* 0x040fe200078ef833 */
[----:B------:R-:W-:Y:S01]  /*05b0*/  IMAD.SHL.U32 R19, R19, 0x2, RZ ;  /* 0x0000000213137824 */ /* 0x000fe200078e00ff */
[----:B------:R-:W-:Y:S02]  /*05c0*/  LOP3.LUT R18, R18, 0x8, R5, 0xf8, !PT ;  /* 0x0000000812127812 */ /* 0x000fe400078ef805 */
[----:B------:R-:W-:Y:S01]  /*05d0*/  LOP3.LUT R16, R16, 0x7, R51, 0xf8, !PT ;  /* 0x0000000710107812 */ /* 0x000fe200078ef833 */
[----:B------:R-:W-:Y:S01]  /*05e0*/  IMAD R7, R7, 0x10, R6 ;  /* 0x0000001007077824 */ /* 0x000fe200078e0206 */
[----:B------:R-:W-:Y:S01]  /*05f0*/  LOP3.LUT R17, R6, 0xf0, R17, 0xf8, !PT ;  /* 0x000000f006117812 */ /* 0x000fe200078ef811 */
[--C-:B------:R-:W-:Y:S02]  /*0600*/  IMAD R55, R18, 0x20, R19.reuse ;  /* 0x0000002012377824 */ /* 0x100fe400078e0213 */
[----:B------:R-:W-:-:S02]  /*0610*/  IMAD R57, R16, 0x20, R19 ;  /* 0x0000002010397824 */ /* 0x000fc400078e0213 */
[----:B------:R-:W-:Y:S02]  /*0620*/  IMAD.SHL.U32 R56, R17, 0x2, RZ ;  /* 0x0000000211387824 */ /* 0x000fe400078e00ff */
[----:B------:R-:W-:Y:S01]  /*0630*/  IMAD.SHL.U32 R54, R7, 0x2, RZ ;  /* 0x0000000207367824 */ /* 0x000fe200078e00ff */
[----:B--2---:R-:W-:Y:S04]  /*0640*/  STS.128 [R58], R8 ;  /* 0x000000083a007388 */ /* 0x004fe80000000c00 */
[----:B---3--:R0:W-:Y:S04]  /*0650*/  STS.128 [R58+0x400], R12 ;  /* 0x0004000c3a007388 */ /* 0x0081e80000000c00 */
[----:B------:R-:W-:Y:S06]  /*0660*/  BAR.SYNC.DEFER_BLOCKING 0x0 ;  /* 0x0000000000007b1d */ /* 0x000fec0000010000 */
[----:B------:R-:W-:Y:S04]  /*0670*/  LDSM.16.M88.2 R20, [R57+0x400] ;  /* 0x000400003914783b */ /* 0x000fe80000000100 */
[----:B------:R-:W-:Y:S04]  /*0680*/  LDSM.16.M88.2 R6, [R55+0x400] ;  /* 0x000400003706783b */ /* 0x000fe80000000100 */
[----:B------:R-:W1:Y:S04]  /*0690*/  LDSM.16.M88.4 R36, [R56] ;  /* 0x000000003824783b */ /* 0x000e680000000200 */
[----:B------:R-:W2:Y:S04]  /*06a0*/  LDSM.16.M88.4 R8, [R54] ;  /* 0x000000003608783b */ /* 0x000ea80000000200 */
[----:B0-----:R-:W3:Y:S04]  /*06b0*/  LDG.E.128 R12, [R60.64+0x20] ;  /* 0x000020043c0c7981 */ /* 0x001ee8000c1e1d00 */
[----:B------:R-:W-:Y:S06]  /*06c0*/  BAR.SYNC.DEFER_BLOCKING 0x0 ;  /* 0x0000000000007b1d */ /* 0x000fec0000010000 */
[----:B------:R-:W4:Y:S04]  /*06d0*/  LDG.E.128 R16, [R40.64+0x20] ;  /* 0x0000200428107981 */ /* 0x000f28000c1e1d00 */
[----:B---3--:R-:W-:Y:S04]  /*06e0*/  STS.128 [R58], R12 ;  /* 0x0000000c3a007388 */ /* 0x008fe80000000c00 */
[----:B----4-:R1:W-:Y:S04]  /*06f0*/  STS.128 [R58+0x400], R16 ;  /* 0x000400103a007388 */ /* 0x0103e80000000c00 */
[----:B------:R-:W-:Y:S06]  /*0700*/  BAR.SYNC.DEFER_BLOCKING 0x0 ;  /* 0x0000000000007b1d */ /* 0x000fec0000010000 */
[----:B------:R-:W-:Y:S04]  /*0710*/  LDSM.16.M88.2 R48, [R57+0x400] ;  /* 0x000400003930783b */ /* 0x000fe80000000100 */
[----:B------:R-:W-:Y:S04]  /*0720*/  LDSM.16.M88.2 R46, [R55+0x400] ;  /* 0x00040000372e783b */ /* 0x000fe80000000100 */
[----:B------:R-:W0:Y:S04]  /*0730*/  LDSM.16.M88.4 R12, [R56] ;  /* 0x00000000380c783b */ /* 0x000e280000000200 */
[----:B------:R-:W3:Y:S04]  /*0740*/  LDSM.16.M88.4 R24, [R54] ;  /* 0x000000003618783b */ /* 0x000ee80000000200 */
[----:B------:R-:W4:Y:S04]  /*0750*/  LDG.E.128 R28, [R60.64+0x40] ;  /* 0x000040043c1c7981 */ /* 0x000f28000c1e1d00 */
[----:B------:R-:W-:Y:S06]  /*0760*/  BAR.SYNC.DEFER_BLOCKING 0x0 ;  /* 0x0000000000007b1d */ /* 0x000fec0000010000 */
[----:B------:R-:W5:Y:S01]  /*0770*/  LDG.E.128 R32, [R40.64+0x40] ;  /* 0x0000400428207981 */ /* 0x000f62000c1e1d00 */
[C---:B-1----:R-:W-:Y:S08]  /*0780*/  HMMA.16816.F32.BF16 R16, R36.reuse, R20, RZ ;  /* 0x000000142410723c */ /* 0x042ff000000418ff */
[----:B------:R-:W-:Y:S08]  /*0790*/  HMMA.16816.F32.BF16 R36, R36, R6, RZ ;  /* 0x000000062424723c */ /* 0x000ff000000418ff */
[----:B--2---:R-:W-:Y:S08]  /*07a0*/  HMMA.16816.F32.BF16 R20, R8, R20, RZ ;  /* 0x000000140814723c */ /* 0x004ff000000418ff */
[----:B0-----:R-:W-:Y:S08]  /*07b0*/  HMMA.16816.F32.BF16 R16, R12, R48, R16 ;  /* 0x000000300c10723c */ /* 0x001ff00000041810 */
[----:B------:R-:W-:Y:S08]  /*07c0*/  HMMA.16816.F32.BF16 R8, R8, R6, RZ ;  /* 0x000000060808723c */ /* 0x000ff000000418ff */
[----:B------:R-:W-:Y:S01]  /*07d0*/  HMMA.16816.F32.BF16 R12, R12, R46, R36 ;  /* 0x0000002e0c0c723c */ /* 0x000fe20000041824 */
[----:B----4-:R0:W-:Y:S04]  /*07e0*/  STS.128 [R58], R28 ;  /* 0x0000001c3a007388 */ /* 0x0101e80000000c00 */
[----:B-----5:R-:W-:Y:S04]  /*07f0*/  STS.128 [R58+0x400], R32 ;  /* 0x000400203a007388 */ /* 0x020fe80000000c00 */
[----:B------:R-:W-:Y:S06]  /*0800*/  BAR.SYNC.DEFER_BLOCKING 0x0 ;  /* 0x0000000000007b1d */ /* 0x000fec0000010000 */
[----:B------:R-:W-:Y:S04]  /*0810*/  LDSM.16.M88.2 R44, [R57+0x400] ;  /* 0x00040000392c783b */ /* 0x000fe80000000100 */
[----:B------:R-:W-:Y:S04]  /*0820*/  LDSM.16.M88.2 R6, [R55+0x400] ;  /* 0x000400003706783b */ /* 0x000fe80000000100 */
[----:B0-----:R-:W2:Y:S04]  /*0830*/  LDG.E.128 R28, [R60.64+0x60] ;  /* 0x000060043c1c7981 */ /* 0x001ea8000c1e1d00 */
[----:B------:R-:W0:Y:S04]  /*0840*/  LDSM.16.M88.4 R32, [R56] ;  /* 0x000000003820783b */ /* 0x000e280000000200 */
[----:B------:R-:W1:Y:S04]  /*0850*/  LDSM.16.M88.4 R36, [R54] ;  /* 0x000000003624783b */ /* 0x000e680000000200 */
[----:B------:R-:W-:Y:S06]  /*0860*/  BAR.SYNC.DEFER_BLOCKING 0x0 ;  /* 0x0000000000007b1d */ /* 0x000fec0000010000 */
[----:B------:R-:W4:Y:S01]  /*0870*/  LDG.E.128 R40, [R40.64+0x60] ;  /* 0x0000600428287981 */ /* 0x000f22000c1e1d00 */
[----:B---3--:R-:W-:Y:S01]  /*0880*/  HMMA.16816.F32.BF16 R20, R24, R48, R20 ;  /* 0x000000301814723c */ /* 0x008fe20000041814 */
[----:B------:R-:W-:-:S07]  /*0890*/  IMAD.SHL.U32 R52, R52, 0x8, RZ ;  /* 0x0000000834347824 */ /* 0x000fce00078e00ff */
[----:B------:R-:W-:Y:S07]  /*08a0*/  HMMA.16816.F32.BF16 R8, R24, R46, R8 ;  /* 0x0000002e1808723c */ /* 0x000fee0000041808 */
[C---:B------:R-:W-:Y:S01]  /*08b0*/  IMAD.SHL.U32 R26, R51.reuse, 0x2, RZ ;  /* 0x00000002331a7824 */ /* 0x040fe200078e00ff */
[----:B0-----:R-:W-:Y:S01]  /*08c0*/  HMMA.16816.F32.BF16 R16, R32, R44, R16 ;  /* 0x0000002c2010723c */ /* 0x001fe20000041810 */
[----:B------:R-:W-:-:S03]  /*08d0*/  LOP3.LUT R51, R51, 0x8, RZ, 0xc0, !PT ;  /* 0x0000000833337812 */ /* 0x000fc600078ec0ff */
[----:B------:R-:W-:Y:S02]  /*08e0*/  LOP3.LUT R26, R26, 0x6, RZ, 0xc0, !PT ;  /* 0x000000061a1a7812 */ /* 0x000fe400078ec0ff */
[----:B------:R-:W-:Y:S02]  /*08f0*/  IMAD.SHL.U32 R51, R51, 0x8, RZ ;  /* 0x0000000833337824 */ /* 0x000fe400078e00ff */
[-C--:B------:R-:W-:Y:S01]  /*0900*/  HMMA.16816.F32.BF16 R12, R32, R6.reuse, R12 ;  /* 0x00000006200c723c */ /* 0x080fe2000004180c */
[----:B------:R-:W-:Y:S02]  /*0910*/  IMAD R26, R53, 0x8, R26 ;  /* 0x00000008351a7824 */ /* 0x000fe400078e021a */
[--C-:B------:R-:W-:Y:S02]  /*0920*/  LOP3.LUT R27, R51, 0x138, R3.reuse, 0xf8, !PT ;  /* 0x00000138331b7812 */ /* 0x100fe400078ef803 */
[----:B------:R-:W-:Y:S02]  /*0930*/  LOP3.LUT R3, R2, 0x18, R3, 0xf8, !PT ;  /* 0x0000001802037812 */ /* 0x000fe400078ef803 */
[----:B------:R-:W-:Y:S01]  /*0940*/  IADD3 R26, R52, R26, R51 ;  /* 0x0000001a341a7210 */ /* 0x000fe20007ffe033 */
[----:B-1----:R-:W-:Y:S01]  /*0950*/  HMMA.16816.F32.BF16 R8, R36, R6, R8 ;  /* 0x000000062408723c */ /* 0x002fe20000041808 */
[----:B------:R-:W-:-:S02]  /*0960*/  LOP3.LUT R52, R27, R52, RZ, 0xfc, !PT ;  /* 0x000000341b347212 */ /* 0x000fc400078efcff */
[--C-:B------:R-:W-:Y:S02]  /*0970*/  LOP3.LUT R27, R26, 0x8, R5.reuse, 0xf8, !PT ;  /* 0x000000081a1b7812 */ /* 0x100fe400078ef805 */
[----:B------:R-:W-:Y:S02]  /*0980*/  SHF.R.U32.HI R26, RZ, 0x1, R26 ;  /* 0x00000001ff1a7819 */ /* 0x000fe4000001161a */
[----:B------:R-:W-:Y:S01]  /*0990*/  SHF.R.U32.HI R6, RZ, 0x1, R52 ;  /* 0x00000001ff067819 */ /* 0x000fe20000011634 */
[----:B------:R-:W-:Y:S01]  /*09a0*/  HMMA.16816.F32.BF16 R20, R36, R44, R20 ;  /* 0x0000002c2414723c */ /* 0x000fe20000041814 */
[----:B------:R-:W-:Y:S02]  /*09b0*/  LOP3.LUT R26, R26, 0x70, RZ, 0xc0, !PT ;  /* 0x000000701a1a7812 */ /* 0x000fe400078ec0ff */
[----:B------:R-:W-:Y:S02]  /*09c0*/  LOP3.LUT R5, R50, 0xf, R5, 0xf8, !PT ;  /* 0x0000000f32057812 */ /* 0x000fe400078ef805 */
[----:B------:R-:W-:-:S02]  /*09d0*/  ISETP.GE.AND P0, PT, R3, 0x200, PT ;  /* 0x000002000300780c */ /* 0x000fc40003f06270 */
[----:B------:R-:W-:Y:S01]  /*09e0*/  LOP3.LUT R37, R6, 0xf0, RZ, 0xc0, !PT ;  /* 0x000000f006257812 */ /* 0x000fe200078ec0ff */
[----:B------:R-:W-:Y:S01]  /*09f0*/  IMAD R6, R27, 0x2, R26 ;  /* 0x000000021b067824 */ /* 0x000fe200078e021a */
[----:B------:R-:W-:Y:S01]  /*0a00*/  ISETP.LT.AND P1, PT, R5, 0x200, !P0 ;  /* 0x000002000500780c */ /* 0x000fe20004721270 */
[----:B--2---:R-:W-:Y:S04]  /*0a10*/  STS.128 [R58], R28 ;  /* 0x0000001c3a007388 */ /* 0x004fe80000000c00 */
[----:B----4-:R-:W-:Y:S04]  /*0a20*/  STS.128 [R58+0x400], R40 ;  /* 0x000400283a007388 */ /* 0x010fe80000000c00 */
[----:B------:R-:W-:Y:S06]  /*0a30*/  BAR.SYNC.DEFER_BLOCKING 0x0 ;  /* 0x0000000000007b1d */ /* 0x000fec0000010000 */
[----:B------:R-:W-:Y:S04]  /*0a40*/  LDSM.16.M88.2 R40, [R57+0x400] ;  /* 0x000400003928783b */ /* 0x000fe80000000100 */
[----:B------:R-:W0:Y:S04]  /*0a50*/  LDSM.16.M88.4 R28, [R56] ;  /* 0x00000000381c783b */ /* 0x000e280000000200 */
[----:B------:R-:W1:Y:S04]  /*0a60*/  LDSM.16.M88.2 R24, [R55+0x400] ;  /* 0x000400003718783b */ /* 0x000e680000000100 */
[----:B------:R-:W2:Y:S01]  /*0a70*/  LDSM.16.M88.4 R32, [R54] ;  /* 0x000000003620783b */ /* 0x000ea20000000200 */
[C---:B0-----:R-:W-:Y:S08]  /*0a80*/  HMMA.16816.F32.BF16 R16, R28.reuse, R40, R16 ;  /* 0x000000281c10723c */ /* 0x041ff00000041810 */
[----:B-1----:R-:W-:Y:S07]  /*0a90*/  HMMA.16816.F32.BF16 R12, R28, R24, R12 ;  /* 0x000000181c0c723c */ /* 0x002fee000004180c */
[C---:B------:R-:W-:Y:S01]  /*0aa0*/  LOP3.LUT R28, R27.reuse, 0x100, RZ, 0xfc, !PT ;  /* 0x000001001b1c7812 */ /* 0x040fe200078efcff */
[----:B--2---:R-:W-:Y:S01]  /*0ab0*/  HMMA.16816.F32.BF16 R20, R32, R40, R20 ;  /* 0x000000282014723c */ /* 0x004fe20000041814 */
[----:B------:R-:W-:-:S02]  /*0ac0*/  LOP3.LUT R30, R27, 0x110, RZ, 0x3c, !PT ;  /* 0x000001101b1e7812 */ /* 0x000fc400078e3cff */
[----:B------:R-:W-:Y:S02]  /*0ad0*/  SHF.R.U32.HI R7, RZ, 0x1, R28 ;  /* 0x00000001ff077819 */ /* 0x000fe4000001161c */
[----:B------:R-:W-:Y:S02]  /*0ae0*/  SHF.R.U32.HI R31, RZ, 0x1, R30 ;  /* 0x00000001ff1f7819 */ /* 0x000fe4000001161e */
[----:B------:R-:W-:Y:S01]  /*0af0*/  LOP3.LUT R29, R27, 0x10, RZ, 0x3c, !PT ;  /* 0x000000101b1d7812 */ /* 0x000fe200078e3cff */
[----:B------:R-:W-:Y:S01]  /*0b00*/  HMMA.16816.F32.BF16 R8, R32, R24, R8 ;  /* 0x000000182008723c */ /* 0x000fe20000041808 */
[----:B------:R-:W-:Y:S02]  /*0b10*/  LOP3.LUT R27, R7, 0x7ffffff0, RZ, 0xc0, !PT ;  /* 0x7ffffff0071b7812 */ /* 0x000fe400078ec0ff */
[----:B------:R-:W-:Y:S01]  /*0b20*/  LOP3.LUT R31, R31, 0x7ffffff0, RZ, 0xc0, !PT ;  /* 0x7ffffff01f1f7812 */ /* 0x000fe200078ec0ff */
[----:B------:R-:W-:Y:S01]  /*0b30*/  IMAD R7, R29, 0x2, R26 ;  /* 0x000000021d077824 */ /* 0x000fe200078e021a */
[----:B------:R-:W-:Y:S01]  /*0b40*/  F2FP.BF16.PACK_AB R17, R17, R16 ;  /* 0x000000101111723e */ /* 0x000fe200000010ff */
[----:B------:R-:W-:Y:S01]  /*0b50*/  BAR.SYNC.DEFER_BLOCKING 0x0 ;  /* 0x0000000000007b1d */ /* 0x000fe20000010000 */
[----:B------:R-:W-:Y:S01]  /*0b60*/  IMAD R27, R28, 0x2, R27 ;  /* 0x000000021c1b7824 */ /* 0x000fe200078e021b */
[----:B------:R-:W-:Y:S01]  /*0b70*/  F2FP.BF16.PACK_AB R18, R19, R18 ;  /* 0x000000121312723e */ /* 0x000fe200000010ff */
[----:B------:R-:W-:Y:S01]  /*0b80*/  IMAD R28, R30, 0x2, R31 ;  /* 0x000000021e1c7824 */ /* 0x000fe200078e021f */
[----:B------:R-:W-:Y:S01]  /*0b90*/  F2FP.BF16.PACK_AB R30, R13, R12 ;  /* 0x0000000c0d1e723e */ /* 0x000fe200000010ff */
[----:B------:R-:W-:Y:S01]  /*0ba0*/  IMAD R26, R52, 0x2, R37 ;  /* 0x00000002341a7824 */ /* 0x000fe200078e0225 */
[----:B------:R-:W-:Y:S01]  /*0bb0*/  F2FP.BF16.PACK_AB R19, R15, R14 ;  /* 0x0000000e0f13723e */ /* 0x000fe200000010ff */
[----:B------:R-:W-:Y:S01]  /*0bc0*/  IMAD R16, R4, 0x40000, R3 ;  /* 0x0004000004107824 */ /* 0x000fe200078e0203 */
[----:B------:R-:W-:-:S02]  /*0bd0*/  LOP3.LUT R4, R5, 0x10, RZ, 0xfc, !PT ;  /* 0x0000001005047812 */ /* 0x000fc400078efcff */
[----:B------:R-:W-:Y:S01]  /*0be0*/  F2FP.BF16.PACK_AB R21, R21, R20 ;  /* 0x000000141515723e */ /* 0x000fe200000010ff */
[----:B------:R-:W-:Y:S01]  /*0bf0*/  IMAD R3, R5, 0x200, R16 ;  /* 0x0000020005037824 */ /* 0x000fe200078e0210 */
[----:B------:R-:W-:Y:S02]  /*0c00*/  F2FP.BF16.PACK_AB R22, R23, R22 ;  /* 0x000000161716723e */ /* 0x000fe400000010ff */
[----:B------:R-:W-:Y:S01]  /*0c10*/  ISETP.LT.AND P0, PT, R4, 0x200, !P0 ;  /* 0x000002000400780c */ /* 0x000fe20004701270 */
[----:B------:R-:W-:-:S03]  /*0c20*/  IMAD.WIDE R2, R3, R0, c[0x0][0x170] ;  /* 0x00005c0003027625 */ /* 0x000fc600078e0200 */
[----:B------:R-:W-:Y:S02]  /*0c30*/  F2FP.BF16.PACK_AB R8, R9, R8 ;  /* 0x000000080908723e */ /* 0x000fe400000010ff */
[----:B------:R-:W-:Y:S01]  /*0c40*/  F2FP.BF16.PACK_AB R11, R11, R10 ;  /* 0x0000000a0b0b723e */ /* 0x000fe200000010ff */
[----:B------:R-:W-:Y:S04]  /*0c50*/  STS [R6], R17 ;  /* 0x0000001106007388 */ /* 0x000fe80000000800 */
[----:B------:R-:W-:Y:S04]  /*0c60*/  STS [R27], R18 ;  /* 0x000000121b007388 */ /* 0x000fe80000000800 */
[----:B------:R-:W-:Y:S04]  /*0c70*/  STS [R7], R30 ;  /* 0x0000001e07007388 */ /* 0x000fe80000000800 */
[----:B------:R-:W-:Y:S04]  /*0c80*/  STS [R28], R19 ;  /* 0x000000131c007388 */ /* 0x000fe80000000800 */
[----:B------:R-:W-:Y:S06]  /*0c90*/  BAR.SYNC.DEFER_BLOCKING 0x0 ;  /* 0x0000000000007b1d */ /* 0x000fec0000010000 */
[----:B------:R-:W0:Y:S04]  /*0ca0*/  LDS.128 R12, [R26] ;  /* 0x000000001a0c7984 */ /* 0x000e280000000c00 */
[----:B------:R-:W-:Y:S06]  /*0cb0*/  BAR.SYNC.DEFER_BLOCKING 0x0 ;  /* 0x0000000000007b1d */ /* 0x000fec0000010000 */
[----:B------:R1:W-:Y:S04]  /*0cc0*/  STS [R6], R21 ;  /* 0x0000001506007388 */ /* 0x0003e80000000800 */
[----:B------:R1:W-:Y:S04]  /*0cd0*/  STS [R27], R22 ;  /* 0x000000161b007388 */ /* 0x0003e80000000800 */
[----:B------:R1:W-:Y:S04]  /*0ce0*/  STS [R7], R8 ;  /* 0x0000000807007388 */ /* 0x0003e80000000800 */
[----:B------:R1:W-:Y:S04]  /*0cf0*/  STS [R28], R11 ;  /* 0x0000000b1c007388 */ /* 0x0003e80000000800 */
[----:B------:R-:W-:Y:S06]  /*0d00*/  BAR.SYNC.DEFER_BLOCKING 0x0 ;  /* 0x0000000000007b1d */ /* 0x000fec0000010000 */
[----:B0-----:R1:W-:Y:S01]  /*0d10*/  @P1 STG.E.128 [R2.64], R12 ;  /* 0x0000000c02001986 */ /* 0x0013e2000c101d04 */
[----:B------:R-:W-:Y:S05]  /*0d20*/  @!P0 EXIT ;  /* 0x000000000000894d */ /* 0x000fea0003800000 */
[----:B-1----:R-:W0:Y:S01]  /*0d30*/  LDS.128 R24, [R26] ;  /* 0x000000001a187984 */ /* 0x002e220000000c00 */
[----:B------:R-:W-:-:S04]  /*0d40*/  IMAD R3, R4, 0x200, R16 ;  /* 0x0000020004037824 */ /* 0x000fc800078e0210 */
[----:B------:R-:W-:-:S05]  /*0d50*/  IMAD.WIDE R2, R3, R0, c[0x0][0x170] ;  /* 0x00005c0003027625 */ /* 0x000fca00078e0200 */
[----:B0-----:R-:W-:Y:S01]  /*0d60*/  STG.E.128 [R2.64], R24 ;  /* 0x0000001802007986 */ /* 0x001fe2000c101d04 */
[----:B------:R-:W-:Y:S05]  /*0d70*/  EXIT ;  /* 0x000000000000794d */ /* 0x000fea0003800000 */
.L_x_0:
[----:B------:R-:W-:-:S00]  /*0d80*/  BRA `(.L_x_0) ;  /* 0xfffffff000007947 */ /* 0x000fc0000383ffff */
[----:B------:R-:W-:-:S00]  /*0d90*/  NOP ;  /* 0x0000000000007918 */ /* 0x000fc00000000000 */
        /* <DEDUP_REMOVED lines=14> */
.L_x_1:


//--------------------- .nv.shared.triton_bmm     --------------------------
	.section	.nv.shared.triton_bmm,"aw",@nobits
	.sectionflags	@""
	.align	16
